//
// Generated by NVIDIA NVVM Compiler
//
// Compiler Build ID: CL-36424714
// Cuda compilation tools, release 13.0, V13.0.88
// Based on NVVM 20.0.0
//

.version 9.0
.target sm_100
.address_size 64

	// .globl	_Z4evenPii

.visible .entry _Z4evenPii(
	.param .u64 .ptr .align 1 _Z4evenPii_param_0,
	.param .u32 _Z4evenPii_param_1
)
{
	.reg .pred 	%p<5>;
	.reg .b32 	%r<9>;
	.reg .b64 	%rd<5>;

	ld.param.u64 	%rd2, [_Z4evenPii_param_0];
	ld.param.u32 	%r4, [_Z4evenPii_param_1];
	mov.u32 	%r6, %tid.x;
	and.b32  	%r7, %r6, 1;
	setp.eq.b32 	%p1, %r7, 1;
	add.s32 	%r8, %r4, -1;
	setp.ge.s32 	%p2, %r6, %r8;
	or.pred  	%p3, %p1, %p2;
	@%p3 bra 	$L__BB0_3;
	cvta.to.global.u64 	%rd3, %rd2;
	mul.wide.u32 	%rd4, %r6, 4;
	add.s64 	%rd1, %rd3, %rd4;
	ld.global.u32 	%r2, [%rd1];
	ld.global.u32 	%r3, [%rd1+4];
	setp.lt.s32 	%p4, %r2, %r3;
	@%p4 bra 	$L__BB0_3;
	st.global.u32 	[%rd1], %r3;
	st.global.u32 	[%rd1+4], %r2;
$L__BB0_3:
	ret;

}
	// .globl	_Z3oddPii
.visible .entry _Z3oddPii(
	.param .u64 .ptr .align 1 _Z3oddPii_param_0,
	.param .u32 _Z3oddPii_param_1
)
{
	.reg .pred 	%p<6>;
	.reg .b32 	%r<9>;
	.reg .b64 	%rd<5>;

	ld.param.u64 	%rd2, [_Z3oddPii_param_0];
	ld.param.u32 	%r4, [_Z3oddPii_param_1];
	mov.u32 	%r6, %tid.x;
	and.b32  	%r7, %r6, 1;
	setp.eq.b32 	%p1, %r7, 1;
	not.pred 	%p2, %p1;
	add.s32 	%r8, %r4, -1;
	setp.ge.s32 	%p3, %r6, %r8;
	or.pred  	%p4, %p2, %p3;
	@%p4 bra 	$L__BB1_3;
	cvta.to.global.u64 	%rd3, %rd2;
	mul.wide.u32 	%rd4, %r6, 4;
	add.s64 	%rd1, %rd3, %rd4;
	ld.global.u32 	%r2, [%rd1];
	ld.global.u32 	%r3, [%rd1+4];
	setp.lt.s32 	%p5, %r2, %r3;
	@%p5 bra 	$L__BB1_3;
	st.global.u32 	[%rd1], %r3;
	st.global.u32 	[%rd1+4], %r2;
$L__BB1_3:
	ret;

}


// ===== COMPILED SASS (sm_100) =====

	.target	sm_100

	.elftype	@"ET_EXEC"


//--------------------- .note.nv.tkinfo           --------------------------
	.section	.note.nv.tkinfo,"",@"SHT_NOTE"
	.sectionflags	@"SHF_NOTE_NV_TKINFO"
	.tkinfo
        /*0018*/ 	.word	0x00000002
        /*0030*/ 	.string	""
        /*0030*/ 	.string	"ptxas"
        /*0030*/ 	.string	"Cuda compilation tools, release 13.0, V13.0.88"
        /*0030*/ 	.string	"Build cuda_13.0.r13.0/compiler.36424714_0"
        /*0030*/ 	.string	"-arch sm_100 -m 64 "



//--------------------- .note.nv.cuinfo           --------------------------
	.section	.note.nv.cuinfo,"",@"SHT_NOTE"
	.sectionflags	@"SHF_NOTE_NV_CUINFO"
        /*0018*/ 	.short	0x0002
        /*001a*/ 	.short	0x0064
        /*001c*/ 	.short	0x0082
	.zero		2


//--------------------- .nv.info                  --------------------------
	.section	.nv.info,"",@"SHT_CUDA_INFO"
	.align	4


	//----- nvinfo : EIATTR_REGCOUNT
	.align		4
        /*0000*/ 	.byte	0x04, 0x2f
        /*0002*/ 	.short	(.L_1 - .L_0)
	.align		4
.L_0:
        /*0004*/ 	.word	index@(_Z4evenPii)
        /*0008*/ 	.word	0x00000008


	//----- nvinfo : EIATTR_FRAME_SIZE
	.align		4
.L_1:
        /*000c*/ 	.byte	0x04, 0x11
        /*000e*/ 	.short	(.L_3 - .L_2)
	.align		4
.L_2:
        /*0010*/ 	.word	index@(_Z4evenPii)
        /*0014*/ 	.word	0x00000000


	//----- nvinfo : EIATTR_REGCOUNT
	.align		4
.L_3:
        /*0018*/ 	.byte	0x04, 0x2f
        /*001a*/ 	.short	(.L_5 - .L_4)
	.align		4
.L_4:
        /*001c*/ 	.word	index@(_Z3oddPii)
        /*0020*/ 	.word	0x00000008


	//----- nvinfo : EIATTR_FRAME_SIZE
	.align		4
.L_5:
        /*0024*/ 	.byte	0x04, 0x11
        /*0026*/ 	.short	(.L_7 - .L_6)
	.align		4
.L_6:
        /*0028*/ 	.word	index@(_Z3oddPii)
        /*002c*/ 	.word	0x00000000


	//----- nvinfo : EIATTR_MIN_STACK_SIZE
	.align		4
.L_7:
        /*0030*/ 	.byte	0x04, 0x12
        /*0032*/ 	.short	(.L_9 - .L_8)
	.align		4
.L_8:
        /*0034*/ 	.word	index@(_Z3oddPii)
        /*0038*/ 	.word	0x00000000


	//----- nvinfo : EIATTR_MIN_STACK_SIZE
	.align		4
.L_9:
        /*003c*/ 	.byte	0x04, 0x12
        /*003e*/ 	.short	(.L_11 - .L_10)
	.align		4
.L_10:
        /*0040*/ 	.word	index@(_Z4evenPii)
        /*0044*/ 	.word	0x00000000
.L_11:


//--------------------- .nv.compat                --------------------------
	.section	.nv.compat,"",@"SHT_CUDA_COMPAT_INFO"
	.align	4
        /*0000*/ 	.byte	0x02, 0x09, 0x00, 0x00, 0x02, 0x02, 0x01, 0x00, 0x02, 0x05, 0x05, 0x00, 0x03, 0x07, 0x01, 0x01
        /*0010*/ 	.byte	0x02, 0x03, 0x00, 0x00, 0x02, 0x06, 0x01, 0x00, 0x04, 0x0b, 0x08, 0x00, 0x09, 0x00, 0x00, 0x00
        /*0020*/ 	.byte	0x00, 0x00, 0x00, 0x00


//--------------------- .nv.info._Z3oddPii        --------------------------
	.section	.nv.info._Z3oddPii,"",@"SHT_CUDA_INFO"
	.sectionflags	@""
	.align	4


	//----- nvinfo : EIATTR_CUDA_API_VERSION
	.align		4
        /*0000*/ 	.byte	0x04, 0x37
        /*0002*/ 	.short	(.L_13 - .L_12)
.L_12:
        /*0004*/ 	.word	0x00000082


	//----- nvinfo : EIATTR_KPARAM_INFO
	.align		4
.L_13:
        /*0008*/ 	.byte	0x04, 0x17
        /*000a*/ 	.short	(.L_15 - .L_14)
.L_14:
        /*000c*/ 	.word	0x00000000
        /*0010*/ 	.short	0x0001
        /*0012*/ 	.short	0x0008
        /*0014*/ 	.byte	0x00, 0xf0, 0x11, 0x00


	//----- nvinfo : EIATTR_KPARAM_INFO
	.align		4
.L_15:
        /*0018*/ 	.byte	0x04, 0x17
        /*001a*/ 	.short	(.L_17 - .L_16)
.L_16:
        /*001c*/ 	.word	0x00000000
        /*0020*/ 	.short	0x0000
        /*0022*/ 	.short	0x0000
        /*0024*/ 	.byte	0x00, 0xf5, 0x21, 0x00


	//----- nvinfo : EIATTR_SPARSE_MMA_MASK
	.align		4
.L_17:
        /*0028*/ 	.byte	0x03, 0x50
        /*002a*/ 	.short	0x0000


	//----- nvinfo : EIATTR_MAXREG_COUNT
	.align		4
        /*002c*/ 	.byte	0x03, 0x1b
        /*002e*/ 	.short	0x00ff


	//----- nvinfo : EIATTR_MERCURY_ISA_VERSION
	.align		4
        /*0030*/ 	.byte	0x03, 0x5f
        /*0032*/ 	.short	0x0101


	//----- nvinfo : EIATTR_VRC_CTA_INIT_COUNT
	.align		4
        /*0034*/ 	.byte	0x02, 0x4a
	.zero		1
	.zero		1


	//----- nvinfo : EIATTR_EXIT_INSTR_OFFSETS
	.align		4
        /*0038*/ 	.byte	0x04, 0x1c
        /*003a*/ 	.short	(.L_19 - .L_18)


	//   ....[0]....
.L_18:
        /*003c*/ 	.word	0x00000070


	//   ....[1]....
        /*0040*/ 	.word	0x000000e0


	//   ....[2]....
        /*0044*/ 	.word	0x00000110


	//----- nvinfo : EIATTR_CBANK_PARAM_SIZE
	.align		4
.L_19:
        /*0048*/ 	.byte	0x03, 0x19
        /*004a*/ 	.short	0x000c


	//----- nvinfo : EIATTR_PARAM_CBANK
	.align		4
        /*004c*/ 	.byte	0x04, 0x0a
        /*004e*/ 	.short	(.L_21 - .L_20)
	.align		4
.L_20:
        /*0050*/ 	.word	index@(.nv.constant0._Z3oddPii)
        /*0054*/ 	.short	0x0380
        /*0056*/ 	.short	0x000c


	//----- nvinfo : EIATTR_SW_WAR
	.align		4
.L_21:
        /*0058*/ 	.byte	0x04, 0x36
        /*005a*/ 	.short	(.L_23 - .L_22)
.L_22:
        /*005c*/ 	.word	0x00000008
.L_23:


//--------------------- .nv.info._Z4evenPii       --------------------------
	.section	.nv.info._Z4evenPii,"",@"SHT_CUDA_INFO"
	.sectionflags	@""
	.align	4


	//----- nvinfo : EIATTR_CUDA_API_VERSION
	.align		4
        /*0000*/ 	.byte	0x04, 0x37
        /*0002*/ 	.short	(.L_25 - .L_24)
.L_24:
        /*0004*/ 	.word	0x00000082


	//----- nvinfo : EIATTR_KPARAM_INFO
	.align		4
.L_25:
        /*0008*/ 	.byte	0x04, 0x17
        /*000a*/ 	.short	(.L_27 - .L_26)
.L_26:
        /*000c*/ 	.word	0x00000000
        /*0010*/ 	.short	0x0001
        /*0012*/ 	.short	0x0008
        /*0014*/ 	.byte	0x00, 0xf0, 0x11, 0x00


	//----- nvinfo : EIATTR_KPARAM_INFO
	.align		4
.L_27:
        /*0018*/ 	.byte	0x04, 0x17
        /*001a*/ 	.short	(.L_29 - .L_28)
.L_28:
        /*001c*/ 	.word	0x00000000
        /*0020*/ 	.short	0x0000
        /*0022*/ 	.short	0x0000
        /*0024*/ 	.byte	0x00, 0xf5, 0x21, 0x00


	//----- nvinfo : EIATTR_SPARSE_MMA_MASK
	.align		4
.L_29:
        /*0028*/ 	.byte	0x03, 0x50
        /*002a*/ 	.short	0x0000


	//----- nvinfo : EIATTR_MAXREG_COUNT
	.align		4
        /*002c*/ 	.byte	0x03, 0x1b
        /*002e*/ 	.short	0x00ff


	//----- nvinfo : EIATTR_MERCURY_ISA_VERSION
	.align		4
        /*0030*/ 	.byte	0x03, 0x5f
        /*0032*/ 	.short	0x0101


	//----- nvinfo : EIATTR_VRC_CTA_INIT_COUNT
	.align		4
        /*0034*/ 	.byte	0x02, 0x4a
	.zero		1
	.zero		1


	//----- nvinfo : EIATTR_EXIT_INSTR_OFFSETS
	.align		4
        /*0038*/ 	.byte	0x04, 0x1c
        /*003a*/ 	.short	(.L_31 - .L_30)


	//   ....[0]....
.L_30:
        /*003c*/ 	.word	0x00000070


	//   ....[1]....
        /*0040*/ 	.word	0x000000e0


	//   ....[2]....
        /*0044*/ 	.word	0x00000110


	//----- nvinfo : EIATTR_CBANK_PARAM_SIZE
	.align		4
.L_31:
        /*0048*/ 	.byte	0x03, 0x19
        /*004a*/ 	.short	0x000c


	//----- nvinfo : EIATTR_PARAM_CBANK
	.align		4
        /*004c*/ 	.byte	0x04, 0x0a
        /*004e*/ 	.short	(.L_33 - .L_32)
	.align		4
.L_32:
        /*0050*/ 	.word	index@(.nv.constant0._Z4evenPii)
        /*0054*/ 	.short	0x0380
        /*0056*/ 	.short	0x000c


	//----- nvinfo : EIATTR_SW_WAR
	.align		4
.L_33:
        /*0058*/ 	.byte	0x04, 0x36
        /*005a*/ 	.short	(.L_35 - .L_34)
.L_34:
        /*005c*/ 	.word	0x00000008
.L_35:


//--------------------- .nv.callgraph             --------------------------
	.section	.nv.callgraph,"",@"SHT_CUDA_CALLGRAPH"
	.align	4
	.sectionentsize	8
	.align		4
        /*0000*/ 	.word	0x00000000
	.align		4
        /*0004*/ 	.word	0xffffffff
	.align		4
        /*0008*/ 	.word	0x00000000
	.align		4
        /*000c*/ 	.word	0xfffffffe
	.align		4
        /*0010*/ 	.word	0x00000000
	.align		4
        /*0014*/ 	.word	0xfffffffd
	.align		4
        /*0018*/ 	.word	0x00000000
	.align		4
        /*001c*/ 	.word	0xfffffffc


//--------------------- .text._Z3oddPii           --------------------------
	.section	.text._Z3oddPii,"ax",@progbits
	.align	128
        .global         _Z3oddPii
        .type           _Z3oddPii,@function
        .size           _Z3oddPii,(.L_x_2 - _Z3oddPii)
        .other          _Z3oddPii,@"STO_CUDA_ENTRY STV_DEFAULT"
_Z3oddPii:
.text._Z3oddPii:
[----:B------:R-:W-:Y:S01]  /*0000*/  LDC R1, c[0x0][0x37c] ;  /* 0x0000df00ff017b82 */ /* 0x000fe20000000800 */
[----:B------:R-:W0:Y:S01]  /*0010*/  S2R R5, SR_TID.X ;  /* 0x0000000000057919 */ /* 0x000e220000002100 */
[----:B------:R-:W1:Y:S02]  /*0020*/  LDCU UR4, c[0x0][0x388] ;  /* 0x00007100ff0477ac */ /* 0x000e640008000800 */
[----:B-1----:R-:W-:Y:S01]  /*0030*/  UIADD3 UR4, UPT, UPT, UR4, -0x1, URZ ;  /* 0xffffffff04047890 */ /* 0x002fe2000fffe0ff */
[----:B0-----:R-:W-:-:S05]  /*0040*/  LOP3.LUT R0, R5, 0x1, RZ, 0xc0, !PT ;  /* 0x0000000105007812 */ /* 0x001fca00078ec0ff */
[----:B------:R-:W-:-:S04]  /*0050*/  ISETP.GE.AND P0, PT, R5, UR4, PT ;  /* 0x0000000405007c0c */ /* 0x000fc8000bf06270 */
[----:B------:R-:W-:-:S13]  /*0060*/  ISETP.NE.U32.OR P0, PT, R0, 0x1, P0 ;  /* 0x000000010000780c */ /* 0x000fda0000705470 */
[----:B------:R-:W-:Y:S05]  /*0070*/  @P0 EXIT ;  /* 0x000000000000094d */ /* 0x000fea0003800000 */
[----:B------:R-:W0:Y:S01]  /*0080*/  LDC.64 R2, c[0x0][0x380] ;  /* 0x0000e000ff027b82 */ /* 0x000e220000000a00 */
[----:B------:R-:W1:Y:S01]  /*0090*/  LDCU.64 UR4, c[0x0][0x358] ;  /* 0x00006b00ff0477ac */ /* 0x000e620008000a00 */
[----:B0-----:R-:W-:-:S05]  /*00a0*/  IMAD.WIDE.U32 R2, R5, 0x4, R2 ;  /* 0x0000000405027825 */ /* 0x001fca00078e0002 */
[----:B-1----:R-:W2:Y:S04]  /*00b0*/  LDG.E R5, desc[UR4][R2.64] ;  /* 0x0000000402057981 */ /* 0x002ea8000c1e1900 */
[----:B------:R-:W2:Y:S02]  /*00c0*/  LDG.E R0, desc[UR4][R2.64+0x4] ;  /* 0x0000040402007981 */ /* 0x000ea4000c1e1900 */
[----:B--2---:R-:W-:-:S13]  /*00d0*/  ISETP.GE.AND P0, PT, R5, R0, PT ;  /* 0x000000000500720c */ /* 0x004fda0003f06270 */
[----:B------:R-:W-:Y:S05]  /*00e0*/  @!P0 EXIT ;  /* 0x000000000000894d */ /* 0x000fea0003800000 */
[----:B------:R-:W-:Y:S04]  /*00f0*/  STG.E desc[UR4][R2.64], R0 ;  /* 0x0000000002007986 */ /* 0x000fe8000c101904 */
[----:B------:R-:W-:Y:S01]  /*0100*/  STG.E desc[UR4][R2.64+0x4], R5 ;  /* 0x0000040502007986 */ /* 0x000fe2000c101904 */
[----:B------:R-:W-:Y:S05]  /*0110*/  EXIT ;  /* 0x000000000000794d */ /* 0x000fea0003800000 */
.L_x_0:
[----:B------:R-:W-:-:S00]  /*0120*/  BRA `(.L_x_0) ;  /* 0xfffffffc00fc7947 */ /* 0x000fc0000383ffff */
[----:B------:R-:W-:-:S00]  /*0130*/  NOP ;  /* 0x0000000000007918 */ /* 0x000fc00000000000 */
        /* <DEDUP_REMOVED lines=12> */
.L_x_2:


//--------------------- .text._Z4evenPii          --------------------------
	.section	.text._Z4evenPii,"ax",@progbits
	.align	128
        .global         _Z4evenPii
        .type           _Z4evenPii,@function
        .size           _Z4evenPii,(.L_x_3 - _Z4evenPii)
        .other          _Z4evenPii,@"STO_CUDA_ENTRY STV_DEFAULT"
_Z4evenPii:
.text._Z4evenPii:
[----:B------:R-:W-:Y:S01]  /*0000*/  LDC R1, c[0x0][0x37c] ;  /* 0x0000df00ff017b82 */ /* 0x000fe20000000800 */
[----:B------:R-:W0:Y:S01]  /*0010*/  S2R R5, SR_TID.X ;  /* 0x0000000000057919 */ /* 0x000e220000002100 */
[----:B------:R-:W1:Y:S02]  /*0020*/  LDCU UR4, c[0x0][0x388] ;  /* 0x00007100ff0477ac */ /* 0x000e640008000800 */
[----:B-1----:R-:W-:Y:S01]  /*0030*/  UIADD3 UR4, UPT, UPT, UR4, -0x1, URZ ;  /* 0xffffffff04047890 */ /* 0x002fe2000fffe0ff */
[----:B0-----:R-:W-:-:S05]  /*0040*/  LOP3.LUT R0, R5, 0x1, RZ, 0xc0, !PT ;  /* 0x0000000105007812 */ /* 0x001fca00078ec0ff */
[----:B------:R-:W-:-:S04]  /*0050*/  ISETP.GE.AND P0, PT, R5, UR4, PT ;  /* 0x0000000405007c0c */ /* 0x000fc8000bf06270 */
[----:B------:R-:W-:-:S13]  /*0060*/  ISETP.EQ.U32.OR P0, PT, R0, 0x1, P0 ;  /* 0x000000010000780c */ /* 0x000fda0000702470 */
        /* <DEDUP_REMOVED lines=11> */
.L_x_1:
        /* <DEDUP_REMOVED lines=14> */
.L_x_3:


//--------------------- .nv.shared.reserved.0     --------------------------
	.section	.nv.shared.reserved.0,"aw",@nobits
	.weak		__nv_reservedSMEM_offset_0_alias
	.size		__nv_reservedSMEM_offset_0_alias, 0, 64
	.other		__nv_reservedSMEM_offset_0_alias,@"STO_CUDA_RESERVED_SHARED STV_DEFAULT"
__nv_reservedSMEM_offset_0_alias:
	.zero		0
	.zero		64


//--------------------- .nv.constant0._Z3oddPii   --------------------------
	.section	.nv.constant0._Z3oddPii,"a",@progbits
	.sectionflags	@""
	.align	4
.nv.constant0._Z3oddPii:
	.zero		908


//--------------------- .nv.constant0._Z4evenPii  --------------------------
	.section	.nv.constant0._Z4evenPii,"a",@progbits
	.sectionflags	@""
	.align	4
.nv.constant0._Z4evenPii:
	.zero		908


//--------------------- SYMBOLS --------------------------

	.type		.nv.reservedSmem.offset0,@object
	.size		.nv.reservedSmem.offset0,0x4
